//
// Generated by NVIDIA NVVM Compiler
//
// Compiler Build ID: CL-36424714
// Cuda compilation tools, release 13.0, V13.0.88
// Based on NVVM 20.0.0
//

.version 9.0
.target sm_100
.address_size 64

	// .globl	default_function_kernel

.visible .entry default_function_kernel(
	.param .u64 .ptr .align 1 default_function_kernel_param_0,
	.param .u64 .ptr .align 1 default_function_kernel_param_1
)
.maxntid 16
{
	.reg .pred 	%p<3>;
	.reg .b16 	%rs<6>;
	.reg .b32 	%r<26>;
	.reg .b32 	%f<6>;
	.reg .b64 	%rd<12>;

	ld.param.u64 	%rd5, [default_function_kernel_param_0];
	ld.param.u64 	%rd6, [default_function_kernel_param_1];
	cvta.to.global.u64 	%rd7, %rd6;
	cvta.to.global.u64 	%rd8, %rd5;
	mov.u32 	%r5, %ctaid.x;
	shl.b32 	%r6, %r5, 4;
	mov.u32 	%r7, %tid.x;
	or.b32  	%r8, %r6, %r7;
	mul.wide.u32 	%rd9, %r8, 4;
	add.s64 	%rd1, %rd8, %rd9;
	mov.b32 	%r9, -8388611;
	st.global.u32 	[%rd1], %r9;
	shr.u32 	%r10, %r7, 2;
	shl.b32 	%r11, %r5, 2;
	or.b32  	%r12, %r10, %r11;
	add.s32 	%r13, %r12, 2;
	and.b32  	%r14, %r13, 6;
	setp.ne.s32 	%p1, %r14, 0;
	add.s32 	%r15, %r7, 8;
	shr.u32 	%r16, %r15, 4;
	cvt.u16.u32 	%rs1, %r5;
	and.b16  	%rs2, %rs1, 3;
	cvt.u16.u32 	%rs3, %r16;
	add.s16 	%rs4, %rs3, %rs2;
	shr.u16 	%rs5, %rs4, 1;
	cvt.u32.u16 	%r17, %rs5;
	shl.b32 	%r18, %r5, 30;
	shr.s32 	%r19, %r18, 31;
	and.b32  	%r20, %r11, 2147483640;
	and.b32  	%r21, %r7, 7;
	or.b32  	%r22, %r20, %r21;
	selp.u32 	%r23, 1, 0, %p1;
	add.s32 	%r24, %r17, %r23;
	add.s32 	%r1, %r24, %r19;
	mul.wide.u32 	%rd10, %r22, 4;
	add.s64 	%rd11, %rd7, %rd10;
	mov.b32 	%r25, 0;
	mov.f32 	%f5, 0fFF7FFFFD;
$L__BB0_1:
	setp.ge.s32 	%p2, %r25, %r1;
	@%p2 bra 	$L__BB0_3;
	ld.global.nc.f32 	%f4, [%rd11];
	max.f32 	%f5, %f5, %f4;
	st.global.f32 	[%rd1], %f5;
	add.s32 	%r25, %r25, 1;
	add.s64 	%rd11, %rd11, 32;
	bra.uni 	$L__BB0_1;
$L__BB0_3:
	ret;

}


// ===== COMPILED SASS (sm_100) =====

	.target	sm_100

	.elftype	@"ET_EXEC"


//--------------------- .note.nv.tkinfo           --------------------------
	.section	.note.nv.tkinfo,"",@"SHT_NOTE"
	.sectionflags	@"SHF_NOTE_NV_TKINFO"
	.tkinfo
        /*0018*/ 	.word	0x00000002
        /*0030*/ 	.string	""
        /*0030*/ 	.string	"ptxas"
        /*0030*/ 	.string	"Cuda compilation tools, release 13.0, V13.0.88"
        /*0030*/ 	.string	"Build cuda_13.0.r13.0/compiler.36424714_0"
        /*0030*/ 	.string	"-arch sm_100 -m 64 "



//--------------------- .note.nv.cuinfo           --------------------------
	.section	.note.nv.cuinfo,"",@"SHT_NOTE"
	.sectionflags	@"SHF_NOTE_NV_CUINFO"
        /*0018*/ 	.short	0x0002
        /*001a*/ 	.short	0x0064
        /*001c*/ 	.short	0x0082
	.zero		2


//--------------------- .nv.info                  --------------------------
	.section	.nv.info,"",@"SHT_CUDA_INFO"
	.align	4


	//----- nvinfo : EIATTR_REGCOUNT
	.align		4
        /*0000*/ 	.byte	0x04, 0x2f
        /*0002*/ 	.short	(.L_1 - .L_0)
	.align		4
.L_0:
        /*0004*/ 	.word	index@(default_function_kernel)
        /*0008*/ 	.word	0x0000000e


	//----- nvinfo : EIATTR_FRAME_SIZE
	.align		4
.L_1:
        /*000c*/ 	.byte	0x04, 0x11
        /*000e*/ 	.short	(.L_3 - .L_2)
	.align		4
.L_2:
        /*0010*/ 	.word	index@(default_function_kernel)
        /*0014*/ 	.word	0x00000000


	//----- nvinfo : EIATTR_MIN_STACK_SIZE
	.align		4
.L_3:
        /*0018*/ 	.byte	0x04, 0x12
        /*001a*/ 	.short	(.L_5 - .L_4)
	.align		4
.L_4:
        /*001c*/ 	.word	index@(default_function_kernel)
        /*0020*/ 	.word	0x00000000
.L_5:


//--------------------- .nv.compat                --------------------------
	.section	.nv.compat,"",@"SHT_CUDA_COMPAT_INFO"
	.align	4
        /*0000*/ 	.byte	0x02, 0x09, 0x00, 0x00, 0x02, 0x02, 0x01, 0x00, 0x02, 0x05, 0x05, 0x00, 0x03, 0x07, 0x01, 0x01
        /*0010*/ 	.byte	0x02, 0x03, 0x00, 0x00, 0x02, 0x06, 0x01, 0x00, 0x04, 0x0b, 0x08, 0x00, 0x09, 0x00, 0x00, 0x00
        /*0020*/ 	.byte	0x00, 0x00, 0x00, 0x00


//--------------------- .nv.info.default_function_kernel --------------------------
	.section	.nv.info.default_function_kernel,"",@"SHT_CUDA_INFO"
	.sectionflags	@""
	.align	4


	//----- nvinfo : EIATTR_CUDA_API_VERSION
	.align		4
        /*0000*/ 	.byte	0x04, 0x37
        /*0002*/ 	.short	(.L_7 - .L_6)
.L_6:
        /*0004*/ 	.word	0x00000082


	//----- nvinfo : EIATTR_KPARAM_INFO
	.align		4
.L_7:
        /*0008*/ 	.byte	0x04, 0x17
        /*000a*/ 	.short	(.L_9 - .L_8)
.L_8:
        /*000c*/ 	.word	0x00000000
        /*0010*/ 	.short	0x0001
        /*0012*/ 	.short	0x0008
        /*0014*/ 	.byte	0x00, 0xf5, 0x21, 0x00


	//----- nvinfo : EIATTR_KPARAM_INFO
	.align		4
.L_9:
        /*0018*/ 	.byte	0x04, 0x17
        /*001a*/ 	.short	(.L_11 - .L_10)
.L_10:
        /*001c*/ 	.word	0x00000000
        /*0020*/ 	.short	0x0000
        /*0022*/ 	.short	0x0000
        /*0024*/ 	.byte	0x00, 0xf5, 0x21, 0x00


	//----- nvinfo : EIATTR_SPARSE_MMA_MASK
	.align		4
.L_11:
        /*0028*/ 	.byte	0x03, 0x50
        /*002a*/ 	.short	0x0000


	//----- nvinfo : EIATTR_MAXREG_COUNT
	.align		4
        /*002c*/ 	.byte	0x03, 0x1b
        /*002e*/ 	.short	0x00ff


	//----- nvinfo : EIATTR_MERCURY_ISA_VERSION
	.align		4
        /*0030*/ 	.byte	0x03, 0x5f
        /*0032*/ 	.short	0x0101


	//----- nvinfo : EIATTR_VRC_CTA_INIT_COUNT
	.align		4
        /*0034*/ 	.byte	0x02, 0x4a
	.zero		1
	.zero		1


	//----- nvinfo : EIATTR_EXIT_INSTR_OFFSETS
	.align		4
        /*0038*/ 	.byte	0x04, 0x1c
        /*003a*/ 	.short	(.L_13 - .L_12)


	//   ....[0]....
.L_12:
        /*003c*/ 	.word	0x000001e0


	//   ....[1]....
        /*0040*/ 	.word	0x000002b0


	//----- nvinfo : EIATTR_MAX_THREADS
	.align		4
.L_13:
        /*0044*/ 	.byte	0x04, 0x05
        /*0046*/ 	.short	(.L_15 - .L_14)
.L_14:
        /*0048*/ 	.word	0x00000010
        /*004c*/ 	.word	0x00000001
        /*0050*/ 	.word	0x00000001


	//----- nvinfo : EIATTR_CRS_STACK_SIZE
	.align		4
.L_15:
        /*0054*/ 	.byte	0x04, 0x1e
        /*0056*/ 	.short	(.L_17 - .L_16)
.L_16:
        /*0058*/ 	.word	0x00000000


	//----- nvinfo : EIATTR_CBANK_PARAM_SIZE
	.align		4
.L_17:
        /*005c*/ 	.byte	0x03, 0x19
        /*005e*/ 	.short	0x0010


	//----- nvinfo : EIATTR_PARAM_CBANK
	.align		4
        /*0060*/ 	.byte	0x04, 0x0a
        /*0062*/ 	.short	(.L_19 - .L_18)
	.align		4
.L_18:
        /*0064*/ 	.word	index@(.nv.constant0.default_function_kernel)
        /*0068*/ 	.short	0x0380
        /*006a*/ 	.short	0x0010


	//----- nvinfo : EIATTR_SW_WAR
	.align		4
.L_19:
        /*006c*/ 	.byte	0x04, 0x36
        /*006e*/ 	.short	(.L_21 - .L_20)
.L_20:
        /*0070*/ 	.word	0x00000008
.L_21:


//--------------------- .nv.callgraph             --------------------------
	.section	.nv.callgraph,"",@"SHT_CUDA_CALLGRAPH"
	.align	4
	.sectionentsize	8
	.align		4
        /*0000*/ 	.word	0x00000000
	.align		4
        /*0004*/ 	.word	0xffffffff
	.align		4
        /*0008*/ 	.word	0x00000000
	.align		4
        /*000c*/ 	.word	0xfffffffe
	.align		4
        /*0010*/ 	.word	0x00000000
	.align		4
        /*0014*/ 	.word	0xfffffffd
	.align		4
        /*0018*/ 	.word	0x00000000
	.align		4
        /*001c*/ 	.word	0xfffffffc


//--------------------- .text.default_function_kernel --------------------------
	.section	.text.default_function_kernel,"ax",@progbits
	.align	128
        .global         default_function_kernel
        .type           default_function_kernel,@function
        .size           default_function_kernel,(.L_x_2 - default_function_kernel)
        .other          default_function_kernel,@"STO_CUDA_ENTRY STV_DEFAULT"
default_function_kernel:
.text.default_function_kernel:
[----:B------:R-:W-:Y:S01]  /*0000*/  LDC R1, c[0x0][0x37c] ;  /* 0x0000df00ff017b82 */ /* 0x000fe20000000800 */
[----:B------:R-:W0:Y:S01]  /*0010*/  S2R R7, SR_CTAID.X ;  /* 0x0000000000077919 */ /* 0x000e220000002500 */
[----:B------:R-:W1:Y:S01]  /*0020*/  LDCU.64 UR4, c[0x0][0x358] ;  /* 0x00006b00ff0477ac */ /* 0x000e620008000a00 */
[----:B------:R-:W2:Y:S01]  /*0030*/  S2R R8, SR_TID.X ;  /* 0x0000000000087919 */ /* 0x000ea20000002100 */
[C---:B0-----:R-:W-:Y:S01]  /*0040*/  IMAD.SHL.U32 R9, R7.reuse, 0x4, RZ ;  /* 0x0000000407097824 */ /* 0x041fe200078e00ff */
[----:B------:R-:W-:Y:S02]  /*0050*/  LOP3.LUT R3, R7, 0x3, RZ, 0xc0, !PT ;  /* 0x0000000307037812 */ /* 0x000fe400078ec0ff */
[----:B--2---:R-:W-:Y:S01]  /*0060*/  SHF.R.U32.HI R0, RZ, 0x2, R8 ;  /* 0x00000002ff007819 */ /* 0x004fe20000011608 */
[----:B------:R-:W-:-:S03]  /*0070*/  VIADD R2, R8, 0x8 ;  /* 0x0000000808027836 */ /* 0x000fc60000000000 */
[----:B------:R-:W-:Y:S02]  /*0080*/  LOP3.LUT R0, R0, R9, RZ, 0xfc, !PT ;  /* 0x0000000900007212 */ /* 0x000fe400078efcff */
[----:B------:R-:W-:Y:S02]  /*0090*/  LEA.HI R4, R2, R3, RZ, 0x1c ;  /* 0x0000000302047211 */ /* 0x000fe400078fe0ff */
[----:B------:R-:W0:Y:S01]  /*00a0*/  LDC.64 R2, c[0x0][0x380] ;  /* 0x0000e000ff027b82 */ /* 0x000e220000000a00 */
[----:B------:R-:W-:Y:S01]  /*00b0*/  VIADD R0, R0, 0x2 ;  /* 0x0000000200007836 */ /* 0x000fe20000000000 */
[----:B------:R-:W-:Y:S02]  /*00c0*/  LOP3.LUT R4, R4, 0xffff, RZ, 0xc0, !PT ;  /* 0x0000ffff04047812 */ /* 0x000fe400078ec0ff */
[----:B------:R-:W-:Y:S02]  /*00d0*/  LOP3.LUT R9, R9, 0x7ffffff8, RZ, 0xc0, !PT ;  /* 0x7ffffff809097812 */ /* 0x000fe400078ec0ff */
[----:B------:R-:W-:-:S02]  /*00e0*/  LOP3.LUT P0, RZ, R0, 0x6, RZ, 0xc0, !PT ;  /* 0x0000000600ff7812 */ /* 0x000fc4000780c0ff */
[----:B------:R-:W-:Y:S02]  /*00f0*/  SHF.R.U32.HI R0, RZ, 0x1, R4 ;  /* 0x00000001ff007819 */ /* 0x000fe40000011604 */
[----:B------:R-:W2:Y:S01]  /*0100*/  LDC.64 R4, c[0x0][0x388] ;  /* 0x0000e200ff047b82 */ /* 0x000ea20000000a00 */
[----:B------:R-:W-:Y:S02]  /*0110*/  LOP3.LUT R9, R9, 0x7, R8, 0xf8, !PT ;  /* 0x0000000709097812 */ /* 0x000fe400078ef808 */
[----:B------:R-:W-:Y:S01]  /*0120*/  LOP3.LUT R6, R0, 0xffff, RZ, 0xc0, !PT ;  /* 0x0000ffff00067812 */ /* 0x000fe200078ec0ff */
[----:B------:R-:W-:-:S04]  /*0130*/  IMAD.SHL.U32 R0, R7, 0x10, RZ ;  /* 0x0000001007007824 */ /* 0x000fc800078e00ff */
[----:B------:R-:W-:Y:S02]  /*0140*/  VIADD R11, R6, 0x1 ;  /* 0x00000001060b7836 */ /* 0x000fe40000000000 */
[----:B------:R-:W-:Y:S02]  /*0150*/  @!P0 IMAD.MOV R11, RZ, RZ, R6 ;  /* 0x000000ffff0b8224 */ /* 0x000fe400078e0206 */
[----:B------:R-:W-:Y:S01]  /*0160*/  IMAD.SHL.U32 R6, R7, 0x40000000, RZ ;  /* 0x4000000007067824 */ /* 0x000fe200078e00ff */
[----:B------:R-:W-:-:S04]  /*0170*/  LOP3.LUT R7, R0, R8, RZ, 0xfc, !PT ;  /* 0x0000000800077212 */ /* 0x000fc800078efcff */
[----:B------:R-:W-:Y:S01]  /*0180*/  LEA.HI.SX32 R11, R6, R11, 0x1 ;  /* 0x0000000b060b7211 */ /* 0x000fe200078f0aff */
[----:B0-----:R-:W-:-:S03]  /*0190*/  IMAD.WIDE.U32 R2, R7, 0x4, R2 ;  /* 0x0000000407027825 */ /* 0x001fc600078e0002 */
[----:B------:R-:W-:Y:S01]  /*01a0*/  ISETP.GT.AND P0, PT, R11, RZ, PT ;  /* 0x000000ff0b00720c */ /* 0x000fe20003f04270 */
[----:B------:R-:W-:Y:S02]  /*01b0*/  IMAD.MOV.U32 R7, RZ, RZ, -0x800003 ;  /* 0xff7ffffdff077424 */ /* 0x000fe400078e00ff */
[----:B--2---:R-:W-:-:S03]  /*01c0*/  IMAD.WIDE.U32 R4, R9, 0x4, R4 ;  /* 0x0000000409047825 */ /* 0x004fc600078e0004 */
[----:B-1----:R0:W-:Y:S07]  /*01d0*/  STG.E desc[UR4][R2.64], R7 ;  /* 0x0000000702007986 */ /* 0x0021ee000c101904 */
[----:B------:R-:W-:Y:S05]  /*01e0*/  @!P0 EXIT ;  /* 0x000000000000894d */ /* 0x000fea0003800000 */
[----:B------:R-:W-:Y:S02]  /*01f0*/  IMAD.MOV.U32 R6, RZ, RZ, R4 ;  /* 0x000000ffff067224 */ /* 0x000fe400078e0004 */
[----:B------:R-:W-:Y:S02]  /*0200*/  IMAD.MOV.U32 R0, RZ, RZ, RZ ;  /* 0x000000ffff007224 */ /* 0x000fe400078e00ff */
[----:B0-----:R-:W-:-:S07]  /*0210*/  IMAD.MOV.U32 R7, RZ, RZ, -0x800003 ;  /* 0xff7ffffdff077424 */ /* 0x001fce00078e00ff */
.L_x_0:
[----:B------:R-:W-:-:S06]  /*0220*/  IMAD.MOV.U32 R4, RZ, RZ, R6 ;  /* 0x000000ffff047224 */ /* 0x000fcc00078e0006 */
[----:B0-----:R0:W2:Y:S01]  /*0230*/  LDG.E.CONSTANT R4, desc[UR4][R4.64] ;  /* 0x0000000404047981 */ /* 0x0010a2000c1e9900 */
[----:B------:R-:W-:Y:S01]  /*0240*/  VIADD R0, R0, 0x1 ;  /* 0x0000000100007836 */ /* 0x000fe20000000000 */
[----:B------:R-:W-:-:S04]  /*0250*/  IADD3 R6, P1, PT, R6, 0x20, RZ ;  /* 0x0000002006067810 */ /* 0x000fc80007f3e0ff */
[----:B------:R-:W-:Y:S01]  /*0260*/  ISETP.GE.AND P0, PT, R0, R11, PT ;  /* 0x0000000b0000720c */ /* 0x000fe20003f06270 */
[----:B0-----:R-:W-:Y:S01]  /*0270*/  IMAD.X R5, RZ, RZ, R5, P1 ;  /* 0x000000ffff057224 */ /* 0x001fe200008e0605 */
[----:B--2---:R-:W-:-:S05]  /*0280*/  FMNMX R7, R4, R7, !PT ;  /* 0x0000000704077209 */ /* 0x004fca0007800000 */
[----:B------:R0:W-:Y:S06]  /*0290*/  STG.E desc[UR4][R2.64], R7 ;  /* 0x0000000702007986 */ /* 0x0001ec000c101904 */
[----:B------:R-:W-:Y:S05]  /*02a0*/  @!P0 BRA `(.L_x_0) ;  /* 0xfffffffc00dc8947 */ /* 0x000fea000383ffff */
[----:B------:R-:W-:Y:S05]  /*02b0*/  EXIT ;  /* 0x000000000000794d */ /* 0x000fea0003800000 */
.L_x_1:
[----:B------:R-:W-:-:S00]  /*02c0*/  BRA `(.L_x_1) ;  /* 0xfffffffc00fc7947 */ /* 0x000fc0000383ffff */
[----:B------:R-:W-:-:S00]  /*02d0*/  NOP ;  /* 0x0000000000007918 */ /* 0x000fc00000000000 */
        /* <DEDUP_REMOVED lines=10> */
.L_x_2:


//--------------------- .nv.shared.reserved.0     --------------------------
	.section	.nv.shared.reserved.0,"aw",@nobits
	.weak		__nv_reservedSMEM_offset_0_alias
	.size		__nv_reservedSMEM_offset_0_alias, 0, 64
	.other		__nv_reservedSMEM_offset_0_alias,@"STO_CUDA_RESERVED_SHARED STV_DEFAULT"
__nv_reservedSMEM_offset_0_alias:
	.zero		0
	.zero		64


//--------------------- .nv.constant0.default_function_kernel --------------------------
	.section	.nv.constant0.default_function_kernel,"a",@progbits
	.sectionflags	@""
	.align	4
.nv.constant0.default_function_kernel:
	.zero		912


//--------------------- SYMBOLS --------------------------

	.type		.nv.reservedSmem.offset0,@object
	.size		.nv.reservedSmem.offset0,0x4
